	.headerflags	@"EF_CUDA_TEXMODE_UNIFIED EF_CUDA_64BIT_ADDRESS EF_CUDA_ACCELERATORS EF_CUDA_SM90 EF_CUDA_VIRTUAL_SM(EF_CUDA_SM90)"
	.elftype	@"ET_EXEC"


//--------------------- .nv.info                  --------------------------
	.section	.nv.info,"",@"SHT_CUDA_INFO"
	.align	4


	//----- nvinfo : EIATTR_REGCOUNT
	.align		4
        /*0000*/ 	.byte	0x04, 0x2f
        /*0002*/ 	.short	(.L_3 - .L_2)
	.align		4
.L_2:
        /*0004*/ 	.word	index@(triton_poi_fused__native_batch_norm_legit_no_training_relu_21)
        /*0008*/ 	.word	0x00000016


	//----- nvinfo : EIATTR_MIN_STACK_SIZE
	.align		4
.L_3:
        /*000c*/ 	.byte	0x04, 0x12
        /*000e*/ 	.short	(.L_5 - .L_4)
	.align		4
.L_4:
        /*0010*/ 	.word	index@(triton_poi_fused__native_batch_norm_legit_no_training_relu_21)
        /*0014*/ 	.word	0x00000000


	//----- nvinfo : EIATTR_FRAME_SIZE
	.align		4
.L_5:
        /*0018*/ 	.byte	0x04, 0x11
        /*001a*/ 	.short	(.L_7 - .L_6)
	.align		4
.L_6:
        /*001c*/ 	.word	index@(triton_poi_fused__native_batch_norm_legit_no_training_relu_21)
        /*0020*/ 	.word	0x00000000


	//----- nvinfo : EIATTR_MIN_STACK_SIZE
	.align		4
.L_7:
        /*0024*/ 	.byte	0x04, 0x12
        /*0026*/ 	.short	(.L_9 - .L_8)
	.align		4
.L_8:
        /*0028*/ 	.word	index@(triton_poi_fused__native_batch_norm_legit_no_training_relu_21)
        /*002c*/ 	.word	0x00000000
.L_9:


//--------------------- .nv.info.triton_poi_fused__native_batch_norm_legit_no_training_relu_21 --------------------------
	.section	.nv.info.triton_poi_fused__native_batch_norm_legit_no_training_relu_21,"",@"SHT_CUDA_INFO"
	.sectionflags	@""
	.align	4


	//----- nvinfo : EIATTR_CUDA_API_VERSION
	.align		4
        /*0000*/ 	.byte	0x04, 0x37
        /*0002*/ 	.short	(.L_11 - .L_10)
.L_10:
        /*0004*/ 	.word	0x0000007c


	//----- nvinfo : EIATTR_KPARAM_INFO
	.align		4
.L_11:
        /*0008*/ 	.byte	0x04, 0x17
        /*000a*/ 	.short	(.L_13 - .L_12)
.L_12:
        /*000c*/ 	.word	0x00000000
        /*0010*/ 	.short	0x0006
        /*0012*/ 	.short	0x0030
        /*0014*/ 	.byte	0x00, 0xf0, 0x11, 0x00


	//----- nvinfo : EIATTR_KPARAM_INFO
	.align		4
.L_13:
        /*0018*/ 	.byte	0x04, 0x17
        /*001a*/ 	.short	(.L_15 - .L_14)
.L_14:
        /*001c*/ 	.word	0x00000000
        /*0020*/ 	.short	0x0005
        /*0022*/ 	.short	0x0028
        /*0024*/ 	.byte	0x00, 0xf4, 0x21, 0x00


	//----- nvinfo : EIATTR_KPARAM_INFO
	.align		4
.L_15:
        /*0028*/ 	.byte	0x04, 0x17
        /*002a*/ 	.short	(.L_17 - .L_16)
.L_16:
        /*002c*/ 	.word	0x00000000
        /*0030*/ 	.short	0x0004
        /*0032*/ 	.short	0x0020
        /*0034*/ 	.byte	0x00, 0xf4, 0x21, 0x00


	//----- nvinfo : EIATTR_KPARAM_INFO
	.align		4
.L_17:
        /*0038*/ 	.byte	0x04, 0x17
        /*003a*/ 	.short	(.L_19 - .L_18)
.L_18:
        /*003c*/ 	.word	0x00000000
        /*0040*/ 	.short	0x0003
        /*0042*/ 	.short	0x0018
        /*0044*/ 	.byte	0x00, 0xf4, 0x21, 0x00


	//----- nvinfo : EIATTR_KPARAM_INFO
	.align		4
.L_19:
        /*0048*/ 	.byte	0x04, 0x17
        /*004a*/ 	.short	(.L_21 - .L_20)
.L_20:
        /*004c*/ 	.word	0x00000000
        /*0050*/ 	.short	0x0002
        /*0052*/ 	.short	0x0010
        /*0054*/ 	.byte	0x00, 0xf4, 0x21, 0x00


	//----- nvinfo : EIATTR_KPARAM_INFO
	.align		4
.L_21:
        /*0058*/ 	.byte	0x04, 0x17
        /*005a*/ 	.short	(.L_23 - .L_22)
.L_22:
        /*005c*/ 	.word	0x00000000
        /*0060*/ 	.short	0x0001
        /*0062*/ 	.short	0x0008
        /*0064*/ 	.byte	0x00, 0xf4, 0x21, 0x00


	//----- nvinfo : EIATTR_KPARAM_INFO
	.align		4
.L_23:
        /*0068*/ 	.byte	0x04, 0x17
        /*006a*/ 	.short	(.L_25 - .L_24)
.L_24:
        /*006c*/ 	.word	0x00000000
        /*0070*/ 	.short	0x0000
        /*0072*/ 	.short	0x0000
        /*0074*/ 	.byte	0x00, 0xf4, 0x21, 0x00


	//----- nvinfo : EIATTR_SPARSE_MMA_MASK
	.align		4
.L_25:
        /*0078*/ 	.byte	0x03, 0x50
        /*007a*/ 	.short	0x0000


	//----- nvinfo : EIATTR_MAXREG_COUNT
	.align		4
        /*007c*/ 	.byte	0x03, 0x1b
        /*007e*/ 	.short	0x00ff


	//----- nvinfo : EIATTR_EXIT_INSTR_OFFSETS
	.align		4
        /*0080*/ 	.byte	0x04, 0x1c
        /*0082*/ 	.short	(.L_27 - .L_26)


	//   ....[0]....
.L_26:
        /*0084*/ 	.word	0x00000420


	//   ....[1]....
        /*0088*/ 	.word	0x00000440


	//----- nvinfo : EIATTR_REQNTID
	.align		4
.L_27:
        /*008c*/ 	.byte	0x04, 0x10
        /*008e*/ 	.short	(.L_29 - .L_28)
.L_28:
        /*0090*/ 	.word	0x00000100
        /*0094*/ 	.word	0x00000001
        /*0098*/ 	.word	0x00000001


	//----- nvinfo : EIATTR_CBANK_PARAM_SIZE
	.align		4
.L_29:
        /*009c*/ 	.byte	0x03, 0x19
        /*009e*/ 	.short	0x0034


	//----- nvinfo : EIATTR_PARAM_CBANK
	.align		4
        /*00a0*/ 	.byte	0x04, 0x0a
        /*00a2*/ 	.short	(.L_31 - .L_30)
	.align		4
.L_30:
        /*00a4*/ 	.word	index@(.nv.constant0.triton_poi_fused__native_batch_norm_legit_no_training_relu_21)
        /*00a8*/ 	.short	0x0210
        /*00aa*/ 	.short	0x0034


	//----- nvinfo : EIATTR_SW_WAR
	.align		4
.L_31:
        /*00ac*/ 	.byte	0x04, 0x36
        /*00ae*/ 	.short	(.L_33 - .L_32)
.L_32:
        /*00b0*/ 	.word	0x00000008
.L_33:


//--------------------- .nv.callgraph             --------------------------
	.section	.nv.callgraph,"",@"SHT_CUDA_CALLGRAPH"
	.align	4
	.sectionentsize	8
	.align		4
        /*0000*/ 	.word	0x00000000
	.align		4
        /*0004*/ 	.word	0xffffffff
	.align		4
        /*0008*/ 	.word	0x00000000
	.align		4
        /*000c*/ 	.word	0xfffffffe
	.align		4
        /*0010*/ 	.word	0x00000000
	.align		4
        /*0014*/ 	.word	0xfffffffd
	.align		4
        /*0018*/ 	.word	0x00000000
	.align		4
        /*001c*/ 	.word	0xfffffffc


//--------------------- .nv.constant4             --------------------------
	.section	.nv.constant4,"a",@progbits
	.align	8
	.align		8
.nv.constant4:
        /*0000*/ 	.dword	_$_str
	.align		8
        /*0008*/ 	.dword	_$_str_$_2


//--------------------- .text.triton_poi_fused__native_batch_norm_legit_no_training_relu_21 --------------------------
	.section	.text.triton_poi_fused__native_batch_norm_legit_no_training_relu_21,"ax",@progbits
	.align	128
        .global         triton_poi_fused__native_batch_norm_legit_no_training_relu_21
        .type           triton_poi_fused__native_batch_norm_legit_no_training_relu_21,@function
        .size           triton_poi_fused__native_batch_norm_legit_no_training_relu_21,(.L_x_1 - triton_poi_fused__native_batch_norm_legit_no_training_relu_21)
        .other          triton_poi_fused__native_batch_norm_legit_no_training_relu_21,@"STO_CUDA_ENTRY STV_DEFAULT"
triton_poi_fused__native_batch_norm_legit_no_training_relu_21:
.text.triton_poi_fused__native_batch_norm_legit_no_training_relu_21:
[----:B------:R-:W0:Y:S01]  /*0000*/  LDC R1, c[0x0][0x28] ;  /* 0x00000a00ff017b82 */ /* 0x000e220000000800 */
[----:B------:R-:W1:Y:S07]  /*0010*/  S2R R0, SR_TID.X ;  /* 0x0000000000007919 */ /* 0x000e6e0000002100 */
[----:B------:R-:W2:Y:S01]  /*0020*/  LDC.64 R8, c[0x0][0x220] ;  /* 0x00008800ff087b82 */ /* 0x000ea20000000a00 */
[----:B------:R-:W-:Y:S01]  /*0030*/  ULDC.64 UR4, c[0x0][0x208] ;  /* 0x0000820000047ab9 */ /* 0x000fe20000000a00 */
[----:B------:R-:W3:Y:S06]  /*0040*/  S2R R5, SR_CTAID.X ;  /* 0x0000000000057919 */ /* 0x000eec0000002500 */
[----:B------:R-:W4:Y:S08]  /*0050*/  LDC.64 R12, c[0x0][0x210] ;  /* 0x00008400ff0c7b82 */ /* 0x000f300000000a00 */
[----:B------:R-:W5:Y:S08]  /*0060*/  LDC.64 R14, c[0x0][0x218] ;  /* 0x00008600ff0e7b82 */ /* 0x000f700000000a00 */
[----:B------:R-:W5:Y:S01]  /*0070*/  LDC.64 R16, c[0x0][0x228] ;  /* 0x00008a00ff107b82 */ /* 0x000f620000000a00 */
[----:B-1----:R-:W-:-:S07]  /*0080*/  SHF.L.U32 R0, R0, 0x1, RZ ;  /* 0x0000000100007819 */ /* 0x002fce00000006ff */
[----:B------:R-:W1:Y:S01]  /*0090*/  LDC.64 R18, c[0x0][0x230] ;  /* 0x00008c00ff127b82 */ /* 0x000e620000000a00 */
[----:B---3--:R-:W-:Y:S02]  /*00a0*/  SHF.R.S32.HI R3, RZ, 0x16, R5 ;  /* 0x00000016ff037819 */ /* 0x008fe40000011405 */
[----:B------:R-:W-:Y:S02]  /*00b0*/  LOP3.LUT R0, R0, 0x1fe, RZ, 0xc0, !PT ;  /* 0x000001fe00007812 */ /* 0x000fe400078ec0ff */
[----:B------:R-:W-:Y:S02]  /*00c0*/  SGXT R3, R3, 0x1 ;  /* 0x000000010303781a */ /* 0x000fe40000000200 */
[----:B------:R-:W-:-:S04]  /*00d0*/  LEA R0, R5, R0, 0x9 ;  /* 0x0000000005007211 */ /* 0x000fc800078e48ff */
[----:B------:R-:W-:Y:S02]  /*00e0*/  LEA.HI R3, R3, R0, RZ, 0x6 ;  /* 0x0000000003037211 */ /* 0x000fe400078f30ff */
[----:B------:R-:W-:Y:S02]  /*00f0*/  ISETP.GE.AND P0, PT, R0, 0xe8900, PT ;  /* 0x000e89000000780c */ /* 0x000fe40003f06270 */
[----:B------:R-:W-:-:S04]  /*0100*/  LOP3.LUT R3, R3, 0xffffffc0, RZ, 0xc0, !PT ;  /* 0xffffffc003037812 */ /* 0x000fc800078ec0ff */
[----:B------:R-:W-:Y:S02]  /*0110*/  IADD3 R11, R0, -R3, RZ ;  /* 0x80000003000b7210 */ /* 0x000fe40007ffe0ff */
[----:B------:R-:W-:-:S03]  /*0120*/  CS2R R2, SRZ ;  /* 0x0000000000027805 */ /* 0x000fc6000001ff00 */
[----:B--2---:R-:W-:-:S05]  /*0130*/  IMAD.WIDE R8, R11, 0x4, R8 ;  /* 0x000000040b087825 */ /* 0x004fca00078e0208 */
[----:B------:R2:W3:Y:S01]  /*0140*/  @!P0 LDG.E.EL.64 R2, desc[UR4][R8.64] ;  /* 0x0000000408028981 */ /* 0x0004e2000c2e1b00 */
[----:B------:R-:W-:Y:S02]  /*0150*/  CS2R R4, SRZ ;  /* 0x0000000000047805 */ /* 0x000fe4000001ff00 */
[----:B------:R-:W-:Y:S01]  /*0160*/  CS2R R6, SRZ ;  /* 0x0000000000067805 */ /* 0x000fe2000001ff00 */
[----:B----4-:R-:W-:-:S04]  /*0170*/  IMAD.WIDE R12, R0, 0x4, R12 ;  /* 0x00000004000c7825 */ /* 0x010fc800078e020c */
[C---:B-----5:R-:W-:Y:S01]  /*0180*/  IMAD.WIDE R14, R11.reuse, 0x4, R14 ;  /* 0x000000040b0e7825 */ /* 0x060fe200078e020e */
[----:B------:R-:W4:Y:S01]  /*0190*/  @!P0 LDG.E.64 R4, desc[UR4][R12.64] ;  /* 0x000000040c048981 */ /* 0x000f22000c1e1b00 */
[----:B--2---:R-:W-:Y:S02]  /*01a0*/  CS2R R8, SRZ ;  /* 0x0000000000087805 */ /* 0x004fe4000001ff00 */
[C---:B0-----:R-:W-:Y:S01]  /*01b0*/  IMAD.WIDE R16, R11.reuse, 0x4, R16 ;  /* 0x000000040b107825 */ /* 0x041fe200078e0210 */
[----:B------:R0:W4:Y:S03]  /*01c0*/  @!P0 LDG.E.EL.64 R6, desc[UR4][R14.64] ;  /* 0x000000040e068981 */ /* 0x000126000c2e1b00 */
[----:B-1----:R-:W-:Y:S01]  /*01d0*/  IMAD.WIDE R18, R11, 0x4, R18 ;  /* 0x000000040b127825 */ /* 0x002fe200078e0212 */
[----:B------:R-:W-:-:S04]  /*01e0*/  CS2R R10, SRZ ;  /* 0x00000000000a7805 */ /* 0x000fc8000001ff00 */
[----:B------:R-:W2:Y:S04]  /*01f0*/  @!P0 LDG.E.EL.64 R8, desc[UR4][R18.64] ;  /* 0x0000000412088981 */ /* 0x000ea8000c2e1b00 */
[----:B------:R-:W2:Y:S01]  /*0200*/  @!P0 LDG.E.EL.64 R10, desc[UR4][R16.64] ;  /* 0x00000004100a8981 */ /* 0x000ea2000c2e1b00 */
[----:B0-----:R-:W-:Y:S01]  /*0210*/  HFMA2.MMA R14, -RZ, RZ, 1.625, 0 ;  /* 0x3e800000ff0e7435 */ /* 0x001fe200000001ff */
[----:B---3--:R-:W-:Y:S01]  /*0220*/  FADD R2, R2, 0.0010000000474974513054 ;  /* 0x3a83126f02027421 */ /* 0x008fe20000000000 */
[----:B------:R-:W-:-:S03]  /*0230*/  FADD R3, R3, 0.0010000000474974513054 ;  /* 0x3a83126f03037421 */ /* 0x000fc60000000000 */
[----:B------:R-:W0:Y:S08]  /*0240*/  MUFU.SQRT R12, R2 ;  /* 0x00000002000c7308 */ /* 0x000e300000002000 */
[----:B------:R1:W3:Y:S01]  /*0250*/  MUFU.SQRT R13, R3 ;  /* 0x00000003000d7308 */ /* 0x0002e20000002000 */
[C---:B0-----:R-:W-:Y:S02]  /*0260*/  FSETP.GT.AND P1, PT, R12.reuse, 8.50705917302346158658e+37, PT ;  /* 0x7e8000000c00780b */ /* 0x041fe40003f24000 */
[----:B------:R-:W-:Y:S01]  /*0270*/  FSETP.GEU.AND P3, PT, R12, 1.175494350822287508e-38, PT ;  /* 0x008000000c00780b */ /* 0x000fe20003f6e000 */
[----:B-1----:R-:W0:Y:S01]  /*0280*/  LDC.64 R2, c[0x0][0x238] ;  /* 0x00008e00ff027b82 */ /* 0x002e220000000a00 */
[----:B---3--:R-:W-:-:S02]  /*0290*/  FSETP.GT.AND P2, PT, R13, 8.50705917302346158658e+37, PT ;  /* 0x7e8000000d00780b */ /* 0x008fc40003f44000 */
[----:B------:R-:W-:-:S07]  /*02a0*/  FSETP.GEU.AND P4, PT, R13, 1.175494350822287508e-38, PT ;  /* 0x008000000d00780b */ /* 0x000fce0003f8e000 */
[----:B------:R-:W-:-:S04]  /*02b0*/  @P1 FMUL R12, R12, 0.25 ;  /* 0x3e8000000c0c1820 */ /* 0x000fc80000400000 */
[----:B------:R-:W-:Y:S01]  /*02c0*/  @!P3 FMUL R12, R12, 16777216 ;  /* 0x4b8000000c0cb820 */ /* 0x000fe20000400000 */
[----:B------:R-:W-:-:S04]  /*02d0*/  @P2 FMUL R13, R13, 0.25 ;  /* 0x3e8000000d0d2820 */ /* 0x000fc80000400000 */
[----:B------:R-:W-:Y:S01]  /*02e0*/  @!P4 FMUL R13, R13, 16777216 ;  /* 0x4b8000000d0dc820 */ /* 0x000fe20000400000 */
[----:B------:R-:W1:Y:S01]  /*02f0*/  MUFU.RCP R12, R12 ;  /* 0x0000000c000c7308 */ /* 0x000e620000001000 */
[----:B------:R-:W-:-:S07]  /*0300*/  FSEL R15, R14, 1, P1 ;  /* 0x3f8000000e0f7808 */ /* 0x000fce0000800000 */
[----:B------:R-:W3:Y:S01]  /*0310*/  MUFU.RCP R13, R13 ;  /* 0x0000000d000d7308 */ /* 0x000ee20000001000 */
[----:B------:R-:W-:Y:S01]  /*0320*/  FSEL R14, R14, 1, P2 ;  /* 0x3f8000000e0e7808 */ /* 0x000fe20001000000 */
[----:B------:R-:W-:-:S04]  /*0330*/  @!P3 FMUL R15, R15, 16777216 ;  /* 0x4b8000000f0fb820 */ /* 0x000fc80000400000 */
[----:B------:R-:W-:Y:S01]  /*0340*/  @!P4 FMUL R14, R14, 16777216 ;  /* 0x4b8000000e0ec820 */ /* 0x000fe20000400000 */
[----:B----4-:R-:W-:Y:S01]  /*0350*/  FADD R5, -R7, R5 ;  /* 0x0000000507057221 */ /* 0x010fe20000000100 */
[----:B------:R-:W-:Y:S01]  /*0360*/  FADD R4, -R6, R4 ;  /* 0x0000000406047221 */ /* 0x000fe20000000100 */
[----:B-1----:R-:W-:Y:S01]  /*0370*/  FMUL R15, R12, R15 ;  /* 0x0000000f0c0f7220 */ /* 0x002fe20000400000 */
[----:B---3--:R-:W-:-:S03]  /*0380*/  FMUL R14, R13, R14 ;  /* 0x0000000e0d0e7220 */ /* 0x008fc60000400000 */
[----:B------:R-:W-:Y:S01]  /*0390*/  FMUL R15, R4, R15 ;  /* 0x0000000f040f7220 */ /* 0x000fe20000400000 */
[----:B------:R-:W-:-:S03]  /*03a0*/  FMUL R14, R5, R14 ;  /* 0x0000000e050e7220 */ /* 0x000fc60000400000 */
[----:B--2---:R-:W-:Y:S01]  /*03b0*/  FFMA R8, R15, R10, R8 ;  /* 0x0000000a0f087223 */ /* 0x004fe20000000008 */
[----:B------:R-:W-:-:S04]  /*03c0*/  FFMA R9, R14, R11, R9 ;  /* 0x0000000b0e097223 */ /* 0x000fc80000000009 */
[----:B------:R-:W-:Y:S02]  /*03d0*/  FSETP.GEU.AND P1, PT, R8, RZ, PT ;  /* 0x000000ff0800720b */ /* 0x000fe40003f2e000 */
[C---:B------:R-:W-:Y:S01]  /*03e0*/  FSETP.GEU.AND P2, PT, R9.reuse, RZ, PT ;  /* 0x000000ff0900720b */ /* 0x040fe20003f4e000 */
[----:B0-----:R-:W-:Y:S01]  /*03f0*/  IMAD.WIDE R2, R0, 0x4, R2 ;  /* 0x0000000400027825 */ /* 0x001fe200078e0202 */
[----:B------:R-:W-:Y:S02]  /*0400*/  FSEL R8, R8, RZ, P1 ;  /* 0x000000ff08087208 */ /* 0x000fe40000800000 */
[----:B------:R-:W-:Y:S01]  /*0410*/  FSEL R9, R9, RZ, P2 ;  /* 0x000000ff09097208 */ /* 0x000fe20001000000 */
[----:B------:R-:W-:Y:S08]  /*0420*/  @P0 EXIT ;  /* 0x000000000000094d */ /* 0x000ff00003800000 */
[----:B------:R-:W-:Y:S01]  /*0430*/  STG.E.64 desc[UR4][R2.64], R8 ;  /* 0x0000000802007986 */ /* 0x000fe2000c101b04 */
[----:B------:R-:W-:Y:S05]  /*0440*/  EXIT ;  /* 0x000000000000794d */ /* 0x000fea0003800000 */
.L_x_0:
[----:B------:R-:W-:-:S00]  /*0450*/  BRA `(.L_x_0) ;  /* 0xfffffffc00fc7947 */ /* 0x000fc0000383ffff */
[----:B------:R-:W-:-:S00]  /*0460*/  NOP ;  /* 0x0000000000007918 */ /* 0x000fc00000000000 */
        /* <DEDUP_REMOVED lines=9> */
.L_x_1:


//--------------------- .nv.global.init           --------------------------
	.section	.nv.global.init,"aw",@progbits
.nv.global.init:
	.type		_$_str,@object
	.size		_$_str,(_$_str_$_2 - _$_str)
_$_str:
        /*0000*/ 	.byte	0x5f, 0x5f, 0x43, 0x55, 0x44, 0x41, 0x5f, 0x46, 0x54, 0x5a, 0x00
	.type		_$_str_$_2,@object
	.size		_$_str_$_2,(.L_1 - _$_str_$_2)
_$_str_$_2:
        /*000b*/ 	.byte	0x5f, 0x5f, 0x43, 0x55, 0x44, 0x41, 0x5f, 0x50, 0x52, 0x45, 0x43, 0x5f, 0x53, 0x51, 0x52, 0x54
        /*001b*/ 	.byte	0x00
.L_1:


//--------------------- .nv.constant0.triton_poi_fused__native_batch_norm_legit_no_training_relu_21 --------------------------
	.section	.nv.constant0.triton_poi_fused__native_batch_norm_legit_no_training_relu_21,"a",@progbits
	.sectionflags	@""
	.align	4
.nv.constant0.triton_poi_fused__native_batch_norm_legit_no_training_relu_21:
	.zero		580
